//
// Generated by NVIDIA NVVM Compiler
//
// Compiler Build ID: CL-36424714
// Cuda compilation tools, release 13.0, V13.0.88
// Based on NVVM 20.0.0
//

.version 9.0
.target sm_100
.address_size 64

	// .globl	_Z7printerv
.extern .func  (.param .b32 func_retval0) vprintf
(
	.param .b64 vprintf_param_0,
	.param .b64 vprintf_param_1
)
;
.global .align 1 .b8 $str[22] = {72, 101, 108, 108, 111, 32, 87, 111, 114, 108, 100, 32, 102, 114, 111, 109, 32, 71, 80, 85, 10};

.visible .entry _Z7printerv()
{
	.reg .b32 	%r<3>;
	.reg .b64 	%rd<3>;

	mov.u64 	%rd1, $str;
	cvta.global.u64 	%rd2, %rd1;
	{ // callseq 0, 0
	.param .b64 param0;
	st.param.b64 	[param0], %rd2;
	.param .b64 param1;
	st.param.b64 	[param1], 0;
	.param .b32 retval0;
	call.uni (retval0), 
	vprintf, 
	(
	param0, 
	param1
	);
	ld.param.b32 	%r1, [retval0];
	} // callseq 0
	ret;

}


// ===== COMPILED SASS (sm_100) =====

	.target	sm_100

	.elftype	@"ET_EXEC"


//--------------------- .note.nv.tkinfo           --------------------------
	.section	.note.nv.tkinfo,"",@"SHT_NOTE"
	.sectionflags	@"SHF_NOTE_NV_TKINFO"
	.tkinfo
        /*0018*/ 	.word	0x00000002
        /*0030*/ 	.string	""
        /*0030*/ 	.string	"ptxas"
        /*0030*/ 	.string	"Cuda compilation tools, release 13.0, V13.0.88"
        /*0030*/ 	.string	"Build cuda_13.0.r13.0/compiler.36424714_0"
        /*0030*/ 	.string	"-arch sm_100 -m 64 "



//--------------------- .note.nv.cuinfo           --------------------------
	.section	.note.nv.cuinfo,"",@"SHT_NOTE"
	.sectionflags	@"SHF_NOTE_NV_CUINFO"
        /*0018*/ 	.short	0x0002
        /*001a*/ 	.short	0x0064
        /*001c*/ 	.short	0x0082
	.zero		2


//--------------------- .nv.info                  --------------------------
	.section	.nv.info,"",@"SHT_CUDA_INFO"
	.align	4


	//----- nvinfo : EIATTR_REGCOUNT
	.align		4
        /*0000*/ 	.byte	0x04, 0x2f
        /*0002*/ 	.short	(.L_2 - .L_1)
	.align		4
.L_1:
        /*0004*/ 	.word	index@(_Z7printerv)
        /*0008*/ 	.word	0x00000018


	//----- nvinfo : EIATTR_FRAME_SIZE
	.align		4
.L_2:
        /*000c*/ 	.byte	0x04, 0x11
        /*000e*/ 	.short	(.L_4 - .L_3)
	.align		4
.L_3:
        /*0010*/ 	.word	index@(_Z7printerv)
        /*0014*/ 	.word	0x00000000


	//----- nvinfo : EIATTR_MIN_STACK_SIZE
	.align		4
.L_4:
        /*0018*/ 	.byte	0x04, 0x12
        /*001a*/ 	.short	(.L_6 - .L_5)
	.align		4
.L_5:
        /*001c*/ 	.word	index@(_Z7printerv)
        /*0020*/ 	.word	0x00000000
.L_6:


//--------------------- .nv.compat                --------------------------
	.section	.nv.compat,"",@"SHT_CUDA_COMPAT_INFO"
	.align	4
        /*0000*/ 	.byte	0x02, 0x09, 0x00, 0x00, 0x02, 0x02, 0x01, 0x00, 0x02, 0x05, 0x05, 0x00, 0x03, 0x07, 0x01, 0x01
        /*0010*/ 	.byte	0x02, 0x03, 0x00, 0x00, 0x02, 0x06, 0x01, 0x00, 0x04, 0x0b, 0x08, 0x00, 0x09, 0x00, 0x00, 0x00
        /*0020*/ 	.byte	0x00, 0x00, 0x00, 0x00


//--------------------- .nv.info._Z7printerv      --------------------------
	.section	.nv.info._Z7printerv,"",@"SHT_CUDA_INFO"
	.sectionflags	@""
	.align	4


	//----- nvinfo : EIATTR_CUDA_API_VERSION
	.align		4
        /*0000*/ 	.byte	0x04, 0x37
        /*0002*/ 	.short	(.L_8 - .L_7)
.L_7:
        /*0004*/ 	.word	0x00000082


	//----- nvinfo : EIATTR_SPARSE_MMA_MASK
	.align		4
.L_8:
        /*0008*/ 	.byte	0x03, 0x50
        /*000a*/ 	.short	0x0000


	//----- nvinfo : EIATTR_MAXREG_COUNT
	.align		4
        /*000c*/ 	.byte	0x03, 0x1b
        /*000e*/ 	.short	0x00ff


	//----- nvinfo : EIATTR_EXTERNS
	.align		4
        /*0010*/ 	.byte	0x04, 0x0f
        /*0012*/ 	.short	(.L_10 - .L_9)


	//   ....[0]....
	.align		4
.L_9:
        /*0014*/ 	.word	index@(vprintf)


	//----- nvinfo : EIATTR_MERCURY_ISA_VERSION
	.align		4
.L_10:
        /*0018*/ 	.byte	0x03, 0x5f
        /*001a*/ 	.short	0x0101


	//----- nvinfo : EIATTR_VRC_CTA_INIT_COUNT
	.align		4
        /*001c*/ 	.byte	0x02, 0x4a
	.zero		1
	.zero		1


	//----- nvinfo : EIATTR_SYSCALL_OFFSETS
	.align		4
        /*0020*/ 	.byte	0x04, 0x46
        /*0022*/ 	.short	(.L_12 - .L_11)


	//   ....[0]....
.L_11:
        /*0024*/ 	.word	0x00000080


	//----- nvinfo : EIATTR_EXIT_INSTR_OFFSETS
	.align		4
.L_12:
        /*0028*/ 	.byte	0x04, 0x1c
        /*002a*/ 	.short	(.L_14 - .L_13)


	//   ....[0]....
.L_13:
        /*002c*/ 	.word	0x00000090


	//----- nvinfo : EIATTR_SW_WAR
	.align		4
.L_14:
        /*0030*/ 	.byte	0x04, 0x36
        /*0032*/ 	.short	(.L_16 - .L_15)
.L_15:
        /*0034*/ 	.word	0x00000008
.L_16:


//--------------------- .nv.callgraph             --------------------------
	.section	.nv.callgraph,"",@"SHT_CUDA_CALLGRAPH"
	.align	4
	.sectionentsize	8
	.align		4
        /*0000*/ 	.word	0x00000000
	.align		4
        /*0004*/ 	.word	0xffffffff
	.align		4
        /*0008*/ 	.word	index@(_Z7printerv)
	.align		4
        /*000c*/ 	.word	index@(vprintf)
	.align		4
        /*0010*/ 	.word	0x00000000
	.align		4
        /*0014*/ 	.word	0xfffffffe
	.align		4
        /*0018*/ 	.word	0x00000000
	.align		4
        /*001c*/ 	.word	0xfffffffd
	.align		4
        /*0020*/ 	.word	0x00000000
	.align		4
        /*0024*/ 	.word	0xfffffffc


//--------------------- .nv.constant4             --------------------------
	.section	.nv.constant4,"a",@progbits
	.align	8
	.align		8
.nv.constant4:
        /*0000*/ 	.dword	vprintf
	.align		8
        /*0008*/ 	.dword	$str


//--------------------- .text._Z7printerv         --------------------------
	.section	.text._Z7printerv,"ax",@progbits
	.align	128
        .global         _Z7printerv
        .type           _Z7printerv,@function
        .size           _Z7printerv,(.L_x_2 - _Z7printerv)
        .other          _Z7printerv,@"STO_CUDA_ENTRY STV_DEFAULT"
_Z7printerv:
.text._Z7printerv:
[----:B------:R-:W0:Y:S01]  /*0000*/  LDC R1, c[0x0][0x37c] ;  /* 0x0000df00ff017b82 */ /* 0x000e220000000800 */
[----:B------:R-:W-:Y:S01]  /*0010*/  MOV R0, 0x0 ;  /* 0x0000000000007802 */ /* 0x000fe20000000f00 */
[----:B------:R-:W1:Y:S01]  /*0020*/  LDCU.64 UR4, c[0x4][0x8] ;  /* 0x01000100ff0477ac */ /* 0x000e620008000a00 */
[----:B------:R-:W-:-:S05]  /*0030*/  CS2R R6, SRZ ;  /* 0x0000000000067805 */ /* 0x000fca000001ff00 */
[----:B------:R2:W3:Y:S01]  /*0040*/  LDC.64 R2, c[0x4][R0] ;  /* 0x0100000000027b82 */ /* 0x0004e20000000a00 */
[----:B-1----:R-:W-:Y:S02]  /*0050*/  IMAD.U32 R4, RZ, RZ, UR4 ;  /* 0x00000004ff047e24 */ /* 0x002fe4000f8e00ff */
[----:B--2---:R-:W-:-:S07]  /*0060*/  IMAD.U32 R5, RZ, RZ, UR5 ;  /* 0x00000005ff057e24 */ /* 0x004fce000f8e00ff */
[----:B------:R-:W-:-:S07]  /*0070*/  LEPC R20, `(.L_x_0) ;  /* 0x000000001014794e */ /* 0x000fce0000000000 */
[----:B0--3--:R-:W-:Y:S05]  /*0080*/  CALL.ABS.NOINC R2 ;  /* 0x0000000002007343 */ /* 0x009fea0003c00000 */
.L_x_0:
[----:B------:R-:W-:Y:S05]  /*0090*/  EXIT ;  /* 0x000000000000794d */ /* 0x000fea0003800000 */
.L_x_1:
[----:B------:R-:W-:-:S00]  /*00a0*/  BRA `(.L_x_1) ;  /* 0xfffffffc00fc7947 */ /* 0x000fc0000383ffff */
[----:B------:R-:W-:-:S00]  /*00b0*/  NOP ;  /* 0x0000000000007918 */ /* 0x000fc00000000000 */
        /* <DEDUP_REMOVED lines=12> */
.L_x_2:


//--------------------- .nv.global.init           --------------------------
	.section	.nv.global.init,"aw",@progbits
.nv.global.init:
	.type		$str,@object
	.size		$str,(.L_0 - $str)
$str:
        /*0000*/ 	.byte	0x48, 0x65, 0x6c, 0x6c, 0x6f, 0x20, 0x57, 0x6f, 0x72, 0x6c, 0x64, 0x20, 0x66, 0x72, 0x6f, 0x6d
        /*0010*/ 	.byte	0x20, 0x47, 0x50, 0x55, 0x0a, 0x00
.L_0:


//--------------------- .nv.shared.reserved.0     --------------------------
	.section	.nv.shared.reserved.0,"aw",@nobits
	.weak		__nv_reservedSMEM_offset_0_alias
	.size		__nv_reservedSMEM_offset_0_alias, 0, 64
	.other		__nv_reservedSMEM_offset_0_alias,@"STO_CUDA_RESERVED_SHARED STV_DEFAULT"
__nv_reservedSMEM_offset_0_alias:
	.zero		0
	.zero		64


//--------------------- .nv.constant0._Z7printerv --------------------------
	.section	.nv.constant0._Z7printerv,"a",@progbits
	.sectionflags	@""
	.align	4
.nv.constant0._Z7printerv:
	.zero		896


//--------------------- SYMBOLS --------------------------

	.type		.nv.reservedSmem.offset0,@object
	.size		.nv.reservedSmem.offset0,0x4
	.type		vprintf,@function
